//
// Generated by NVIDIA NVVM Compiler
//
// Compiler Build ID: CL-36424714
// Cuda compilation tools, release 13.0, V13.0.88
// Based on NVVM 20.0.0
//

.version 9.0
.target sm_100
.address_size 64

	// .globl	_Z10matrixMultPdS_S_

.visible .entry _Z10matrixMultPdS_S_(
	.param .u64 .ptr .align 1 _Z10matrixMultPdS_S__param_0,
	.param .u64 .ptr .align 1 _Z10matrixMultPdS_S__param_1,
	.param .u64 .ptr .align 1 _Z10matrixMultPdS_S__param_2
)
{
	.reg .pred 	%p<4>;
	.reg .b32 	%r<10>;
	.reg .b64 	%rd<11>;
	.reg .b64 	%fd<4>;

	ld.param.u64 	%rd1, [_Z10matrixMultPdS_S__param_0];
	ld.param.u64 	%rd2, [_Z10matrixMultPdS_S__param_1];
	ld.param.u64 	%rd3, [_Z10matrixMultPdS_S__param_2];
	mov.u32 	%r3, %ctaid.y;
	mov.u32 	%r4, %ntid.y;
	mov.u32 	%r5, %tid.y;
	mad.lo.s32 	%r1, %r3, %r4, %r5;
	mov.u32 	%r6, %ctaid.x;
	mov.u32 	%r7, %ntid.x;
	mov.u32 	%r8, %tid.x;
	mad.lo.s32 	%r2, %r6, %r7, %r8;
	setp.gt.u32 	%p1, %r1, 9999;
	setp.gt.s32 	%p2, %r2, 9999;
	or.pred  	%p3, %p1, %p2;
	@%p3 bra 	$L__BB0_2;
	cvta.to.global.u64 	%rd4, %rd1;
	cvta.to.global.u64 	%rd5, %rd2;
	cvta.to.global.u64 	%rd6, %rd3;
	mad.lo.s32 	%r9, %r1, 10000, %r2;
	mul.wide.s32 	%rd7, %r9, 8;
	add.s64 	%rd8, %rd4, %rd7;
	ld.global.f64 	%fd1, [%rd8];
	add.s64 	%rd9, %rd5, %rd7;
	ld.global.f64 	%fd2, [%rd9];
	mul.f64 	%fd3, %fd1, %fd2;
	add.s64 	%rd10, %rd6, %rd7;
	st.global.f64 	[%rd10], %fd3;
$L__BB0_2:
	ret;

}


// ===== COMPILED SASS (sm_100) =====

	.target	sm_100

	.elftype	@"ET_EXEC"


//--------------------- .note.nv.tkinfo           --------------------------
	.section	.note.nv.tkinfo,"",@"SHT_NOTE"
	.sectionflags	@"SHF_NOTE_NV_TKINFO"
	.tkinfo
        /*0018*/ 	.word	0x00000002
        /*0030*/ 	.string	""
        /*0030*/ 	.string	"ptxas"
        /*0030*/ 	.string	"Cuda compilation tools, release 13.0, V13.0.88"
        /*0030*/ 	.string	"Build cuda_13.0.r13.0/compiler.36424714_0"
        /*0030*/ 	.string	"-arch sm_100 -m 64 "



//--------------------- .note.nv.cuinfo           --------------------------
	.section	.note.nv.cuinfo,"",@"SHT_NOTE"
	.sectionflags	@"SHF_NOTE_NV_CUINFO"
        /*0018*/ 	.short	0x0002
        /*001a*/ 	.short	0x0064
        /*001c*/ 	.short	0x0082
	.zero		2


//--------------------- .nv.info                  --------------------------
	.section	.nv.info,"",@"SHT_CUDA_INFO"
	.align	4


	//----- nvinfo : EIATTR_REGCOUNT
	.align		4
        /*0000*/ 	.byte	0x04, 0x2f
        /*0002*/ 	.short	(.L_1 - .L_0)
	.align		4
.L_0:
        /*0004*/ 	.word	index@(_Z10matrixMultPdS_S_)
        /*0008*/ 	.word	0x0000000e


	//----- nvinfo : EIATTR_FRAME_SIZE
	.align		4
.L_1:
        /*000c*/ 	.byte	0x04, 0x11
        /*000e*/ 	.short	(.L_3 - .L_2)
	.align		4
.L_2:
        /*0010*/ 	.word	index@(_Z10matrixMultPdS_S_)
        /*0014*/ 	.word	0x00000000


	//----- nvinfo : EIATTR_MIN_STACK_SIZE
	.align		4
.L_3:
        /*0018*/ 	.byte	0x04, 0x12
        /*001a*/ 	.short	(.L_5 - .L_4)
	.align		4
.L_4:
        /*001c*/ 	.word	index@(_Z10matrixMultPdS_S_)
        /*0020*/ 	.word	0x00000000
.L_5:


//--------------------- .nv.compat                --------------------------
	.section	.nv.compat,"",@"SHT_CUDA_COMPAT_INFO"
	.align	4
        /*0000*/ 	.byte	0x02, 0x09, 0x00, 0x00, 0x02, 0x02, 0x01, 0x00, 0x02, 0x05, 0x05, 0x00, 0x03, 0x07, 0x01, 0x01
        /*0010*/ 	.byte	0x02, 0x03, 0x00, 0x00, 0x02, 0x06, 0x01, 0x00, 0x04, 0x0b, 0x08, 0x00, 0x01, 0x00, 0x00, 0x00
        /*0020*/ 	.byte	0x00, 0x00, 0x00, 0x00


//--------------------- .nv.info._Z10matrixMultPdS_S_ --------------------------
	.section	.nv.info._Z10matrixMultPdS_S_,"",@"SHT_CUDA_INFO"
	.sectionflags	@""
	.align	4


	//----- nvinfo : EIATTR_CUDA_API_VERSION
	.align		4
        /*0000*/ 	.byte	0x04, 0x37
        /*0002*/ 	.short	(.L_7 - .L_6)
.L_6:
        /*0004*/ 	.word	0x00000082


	//----- nvinfo : EIATTR_KPARAM_INFO
	.align		4
.L_7:
        /*0008*/ 	.byte	0x04, 0x17
        /*000a*/ 	.short	(.L_9 - .L_8)
.L_8:
        /*000c*/ 	.word	0x00000000
        /*0010*/ 	.short	0x0002
        /*0012*/ 	.short	0x0010
        /*0014*/ 	.byte	0x00, 0xf5, 0x21, 0x00


	//----- nvinfo : EIATTR_KPARAM_INFO
	.align		4
.L_9:
        /*0018*/ 	.byte	0x04, 0x17
        /*001a*/ 	.short	(.L_11 - .L_10)
.L_10:
        /*001c*/ 	.word	0x00000000
        /*0020*/ 	.short	0x0001
        /*0022*/ 	.short	0x0008
        /*0024*/ 	.byte	0x00, 0xf5, 0x21, 0x00


	//----- nvinfo : EIATTR_KPARAM_INFO
	.align		4
.L_11:
        /*0028*/ 	.byte	0x04, 0x17
        /*002a*/ 	.short	(.L_13 - .L_12)
.L_12:
        /*002c*/ 	.word	0x00000000
        /*0030*/ 	.short	0x0000
        /*0032*/ 	.short	0x0000
        /*0034*/ 	.byte	0x00, 0xf5, 0x21, 0x00


	//----- nvinfo : EIATTR_SPARSE_MMA_MASK
	.align		4
.L_13:
        /*0038*/ 	.byte	0x03, 0x50
        /*003a*/ 	.short	0x0000


	//----- nvinfo : EIATTR_MAXREG_COUNT
	.align		4
        /*003c*/ 	.byte	0x03, 0x1b
        /*003e*/ 	.short	0x00ff


	//----- nvinfo : EIATTR_MERCURY_ISA_VERSION
	.align		4
        /*0040*/ 	.byte	0x03, 0x5f
        /*0042*/ 	.short	0x0101


	//----- nvinfo : EIATTR_VRC_CTA_INIT_COUNT
	.align		4
        /*0044*/ 	.byte	0x02, 0x4a
	.zero		1
	.zero		1


	//----- nvinfo : EIATTR_EXIT_INSTR_OFFSETS
	.align		4
        /*0048*/ 	.byte	0x04, 0x1c
        /*004a*/ 	.short	(.L_15 - .L_14)


	//   ....[0]....
.L_14:
        /*004c*/ 	.word	0x000000b0


	//   ....[1]....
        /*0050*/ 	.word	0x00000180


	//----- nvinfo : EIATTR_CBANK_PARAM_SIZE
	.align		4
.L_15:
        /*0054*/ 	.byte	0x03, 0x19
        /*0056*/ 	.short	0x0018


	//----- nvinfo : EIATTR_PARAM_CBANK
	.align		4
        /*0058*/ 	.byte	0x04, 0x0a
        /*005a*/ 	.short	(.L_17 - .L_16)
	.align		4
.L_16:
        /*005c*/ 	.word	index@(.nv.constant0._Z10matrixMultPdS_S_)
        /*0060*/ 	.short	0x0380
        /*0062*/ 	.short	0x0018


	//----- nvinfo : EIATTR_SW_WAR
	.align		4
.L_17:
        /*0064*/ 	.byte	0x04, 0x36
        /*0066*/ 	.short	(.L_19 - .L_18)
.L_18:
        /*0068*/ 	.word	0x00000008
.L_19:


//--------------------- .nv.callgraph             --------------------------
	.section	.nv.callgraph,"",@"SHT_CUDA_CALLGRAPH"
	.align	4
	.sectionentsize	8
	.align		4
        /*0000*/ 	.word	0x00000000
	.align		4
        /*0004*/ 	.word	0xffffffff
	.align		4
        /*0008*/ 	.word	0x00000000
	.align		4
        /*000c*/ 	.word	0xfffffffe
	.align		4
        /*0010*/ 	.word	0x00000000
	.align		4
        /*0014*/ 	.word	0xfffffffd
	.align		4
        /*0018*/ 	.word	0x00000000
	.align		4
        /*001c*/ 	.word	0xfffffffc


//--------------------- .text._Z10matrixMultPdS_S_ --------------------------
	.section	.text._Z10matrixMultPdS_S_,"ax",@progbits
	.align	128
        .global         _Z10matrixMultPdS_S_
        .type           _Z10matrixMultPdS_S_,@function
        .size           _Z10matrixMultPdS_S_,(.L_x_1 - _Z10matrixMultPdS_S_)
        .other          _Z10matrixMultPdS_S_,@"STO_CUDA_ENTRY STV_DEFAULT"
_Z10matrixMultPdS_S_:
.text._Z10matrixMultPdS_S_:
[----:B------:R-:W-:Y:S01]  /*0000*/  LDC R1, c[0x0][0x37c] ;  /* 0x0000df00ff017b82 */ /* 0x000fe20000000800 */
[----:B------:R-:W0:Y:S07]  /*0010*/  S2R R2, SR_TID.X ;  /* 0x0000000000027919 */ /* 0x000e2e0000002100 */
[----:B------:R-:W1:Y:S01]  /*0020*/  LDC R0, c[0x0][0x364] ;  /* 0x0000d900ff007b82 */ /* 0x000e620000000800 */
[----:B------:R-:W1:Y:S07]  /*0030*/  S2R R3, SR_TID.Y ;  /* 0x0000000000037919 */ /* 0x000e6e0000002200 */
[----:B------:R-:W0:Y:S08]  /*0040*/  S2UR UR5, SR_CTAID.X ;  /* 0x00000000000579c3 */ /* 0x000e300000002500 */
[----:B------:R-:W0:Y:S08]  /*0050*/  LDC R7, c[0x0][0x360] ;  /* 0x0000d800ff077b82 */ /* 0x000e300000000800 */
[----:B------:R-:W1:Y:S01]  /*0060*/  S2UR UR4, SR_CTAID.Y ;  /* 0x00000000000479c3 */ /* 0x000e620000002600 */
[----:B0-----:R-:W-:-:S05]  /*0070*/  IMAD R7, R7, UR5, R2 ;  /* 0x0000000507077c24 */ /* 0x001fca000f8e0202 */
[----:B------:R-:W-:Y:S01]  /*0080*/  ISETP.GT.AND P0, PT, R7, 0x270f, PT ;  /* 0x0000270f0700780c */ /* 0x000fe20003f04270 */
[----:B-1----:R-:W-:-:S05]  /*0090*/  IMAD R0, R0, UR4, R3 ;  /* 0x0000000400007c24 */ /* 0x002fca000f8e0203 */
[----:B------:R-:W-:-:S13]  /*00a0*/  ISETP.GT.U32.OR P0, PT, R0, 0x270f, P0 ;  /* 0x0000270f0000780c */ /* 0x000fda0000704470 */
[----:B------:R-:W-:Y:S05]  /*00b0*/  @P0 EXIT ;  /* 0x000000000000094d */ /* 0x000fea0003800000 */
[----:B------:R-:W0:Y:S01]  /*00c0*/  LDC.64 R2, c[0x0][0x380] ;  /* 0x0000e000ff027b82 */ /* 0x000e220000000a00 */
[----:B------:R-:W1:Y:S01]  /*00d0*/  LDCU.64 UR4, c[0x0][0x358] ;  /* 0x00006b00ff0477ac */ /* 0x000e620008000a00 */
[----:B------:R-:W-:-:S06]  /*00e0*/  IMAD R11, R0, 0x2710, R7 ;  /* 0x00002710000b7824 */ /* 0x000fcc00078e0207 */
[----:B------:R-:W2:Y:S08]  /*00f0*/  LDC.64 R4, c[0x0][0x388] ;  /* 0x0000e200ff047b82 */ /* 0x000eb00000000a00 */
[----:B------:R-:W3:Y:S01]  /*0100*/  LDC.64 R8, c[0x0][0x390] ;  /* 0x0000e400ff087b82 */ /* 0x000ee20000000a00 */
[----:B0-----:R-:W-:-:S06]  /*0110*/  IMAD.WIDE R2, R11, 0x8, R2 ;  /* 0x000000080b027825 */ /* 0x001fcc00078e0202 */
[----:B-1----:R-:W4:Y:S01]  /*0120*/  LDG.E.64 R2, desc[UR4][R2.64] ;  /* 0x0000000402027981 */ /* 0x002f22000c1e1b00 */
[----:B--2---:R-:W-:-:S06]  /*0130*/  IMAD.WIDE R4, R11, 0x8, R4 ;  /* 0x000000080b047825 */ /* 0x004fcc00078e0204 */
[----:B------:R-:W4:Y:S01]  /*0140*/  LDG.E.64 R4, desc[UR4][R4.64] ;  /* 0x0000000404047981 */ /* 0x000f22000c1e1b00 */
[----:B---3--:R-:W-:Y:S01]  /*0150*/  IMAD.WIDE R8, R11, 0x8, R8 ;  /* 0x000000080b087825 */ /* 0x008fe200078e0208 */
[----:B----4-:R-:W-:-:S07]  /*0160*/  DMUL R6, R2, R4 ;  /* 0x0000000402067228 */ /* 0x010fce0000000000 */
[----:B------:R-:W-:Y:S01]  /*0170*/  STG.E.64 desc[UR4][R8.64], R6 ;  /* 0x0000000608007986 */ /* 0x000fe2000c101b04 */
[----:B------:R-:W-:Y:S05]  /*0180*/  EXIT ;  /* 0x000000000000794d */ /* 0x000fea0003800000 */
.L_x_0:
[----:B------:R-:W-:-:S00]  /*0190*/  BRA `(.L_x_0) ;  /* 0xfffffffc00fc7947 */ /* 0x000fc0000383ffff */
[----:B------:R-:W-:-:S00]  /*01a0*/  NOP ;  /* 0x0000000000007918 */ /* 0x000fc00000000000 */
        /* <DEDUP_REMOVED lines=13> */
.L_x_1:


//--------------------- .nv.shared.reserved.0     --------------------------
	.section	.nv.shared.reserved.0,"aw",@nobits
	.weak		__nv_reservedSMEM_offset_0_alias
	.size		__nv_reservedSMEM_offset_0_alias, 0, 64
	.other		__nv_reservedSMEM_offset_0_alias,@"STO_CUDA_RESERVED_SHARED STV_DEFAULT"
__nv_reservedSMEM_offset_0_alias:
	.zero		0
	.zero		64


//--------------------- .nv.constant0._Z10matrixMultPdS_S_ --------------------------
	.section	.nv.constant0._Z10matrixMultPdS_S_,"a",@progbits
	.sectionflags	@""
	.align	4
.nv.constant0._Z10matrixMultPdS_S_:
	.zero		920


//--------------------- SYMBOLS --------------------------

	.type		.nv.reservedSmem.offset0,@object
	.size		.nv.reservedSmem.offset0,0x4
